	.headerflags	@"EF_CUDA_TEXMODE_UNIFIED EF_CUDA_64BIT_ADDRESS EF_CUDA_ACCELERATORS EF_CUDA_SM90 EF_CUDA_VIRTUAL_SM(EF_CUDA_SM90)"
	.elftype	@"ET_EXEC"


//--------------------- .nv.info                  --------------------------
	.section	.nv.info,"",@"SHT_CUDA_INFO"
	.align	4


	//----- nvinfo : EIATTR_REGCOUNT
	.align		4
        /*0000*/ 	.byte	0x04, 0x2f
        /*0002*/ 	.short	(.L_3 - .L_2)
	.align		4
.L_2:
        /*0004*/ 	.word	index@(triton_poi_fused__native_batch_norm_legit_no_training_convolution_28)
        /*0008*/ 	.word	0x00000013


	//----- nvinfo : EIATTR_MIN_STACK_SIZE
	.align		4
.L_3:
        /*000c*/ 	.byte	0x04, 0x12
        /*000e*/ 	.short	(.L_5 - .L_4)
	.align		4
.L_4:
        /*0010*/ 	.word	index@(triton_poi_fused__native_batch_norm_legit_no_training_convolution_28)
        /*0014*/ 	.word	0x00000000


	//----- nvinfo : EIATTR_FRAME_SIZE
	.align		4
.L_5:
        /*0018*/ 	.byte	0x04, 0x11
        /*001a*/ 	.short	(.L_7 - .L_6)
	.align		4
.L_6:
        /*001c*/ 	.word	index@(triton_poi_fused__native_batch_norm_legit_no_training_convolution_28)
        /*0020*/ 	.word	0x00000000


	//----- nvinfo : EIATTR_MIN_STACK_SIZE
	.align		4
.L_7:
        /*0024*/ 	.byte	0x04, 0x12
        /*0026*/ 	.short	(.L_9 - .L_8)
	.align		4
.L_8:
        /*0028*/ 	.word	index@(triton_poi_fused__native_batch_norm_legit_no_training_convolution_28)
        /*002c*/ 	.word	0x00000000
.L_9:


//--------------------- .nv.info.triton_poi_fused__native_batch_norm_legit_no_training_convolution_28 --------------------------
	.section	.nv.info.triton_poi_fused__native_batch_norm_legit_no_training_convolution_28,"",@"SHT_CUDA_INFO"
	.sectionflags	@""
	.align	4


	//----- nvinfo : EIATTR_CUDA_API_VERSION
	.align		4
        /*0000*/ 	.byte	0x04, 0x37
        /*0002*/ 	.short	(.L_11 - .L_10)
.L_10:
        /*0004*/ 	.word	0x0000007c


	//----- nvinfo : EIATTR_KPARAM_INFO
	.align		4
.L_11:
        /*0008*/ 	.byte	0x04, 0x17
        /*000a*/ 	.short	(.L_13 - .L_12)
.L_12:
        /*000c*/ 	.word	0x00000000
        /*0010*/ 	.short	0x0007
        /*0012*/ 	.short	0x0038
        /*0014*/ 	.byte	0x00, 0xf0, 0x11, 0x00


	//----- nvinfo : EIATTR_KPARAM_INFO
	.align		4
.L_13:
        /*0018*/ 	.byte	0x04, 0x17
        /*001a*/ 	.short	(.L_15 - .L_14)
.L_14:
        /*001c*/ 	.word	0x00000000
        /*0020*/ 	.short	0x0006
        /*0022*/ 	.short	0x0030
        /*0024*/ 	.byte	0x00, 0xf4, 0x21, 0x00


	//----- nvinfo : EIATTR_KPARAM_INFO
	.align		4
.L_15:
        /*0028*/ 	.byte	0x04, 0x17
        /*002a*/ 	.short	(.L_17 - .L_16)
.L_16:
        /*002c*/ 	.word	0x00000000
        /*0030*/ 	.short	0x0005
        /*0032*/ 	.short	0x0028
        /*0034*/ 	.byte	0x00, 0xf4, 0x21, 0x00


	//----- nvinfo : EIATTR_KPARAM_INFO
	.align		4
.L_17:
        /*0038*/ 	.byte	0x04, 0x17
        /*003a*/ 	.short	(.L_19 - .L_18)
.L_18:
        /*003c*/ 	.word	0x00000000
        /*0040*/ 	.short	0x0004
        /*0042*/ 	.short	0x0020
        /*0044*/ 	.byte	0x00, 0xf4, 0x21, 0x00


	//----- nvinfo : EIATTR_KPARAM_INFO
	.align		4
.L_19:
        /*0048*/ 	.byte	0x04, 0x17
        /*004a*/ 	.short	(.L_21 - .L_20)
.L_20:
        /*004c*/ 	.word	0x00000000
        /*0050*/ 	.short	0x0003
        /*0052*/ 	.short	0x0018
        /*0054*/ 	.byte	0x00, 0xf4, 0x21, 0x00


	//----- nvinfo : EIATTR_KPARAM_INFO
	.align		4
.L_21:
        /*0058*/ 	.byte	0x04, 0x17
        /*005a*/ 	.short	(.L_23 - .L_22)
.L_22:
        /*005c*/ 	.word	0x00000000
        /*0060*/ 	.short	0x0002
        /*0062*/ 	.short	0x0010
        /*0064*/ 	.byte	0x00, 0xf4, 0x21, 0x00


	//----- nvinfo : EIATTR_KPARAM_INFO
	.align		4
.L_23:
        /*0068*/ 	.byte	0x04, 0x17
        /*006a*/ 	.short	(.L_25 - .L_24)
.L_24:
        /*006c*/ 	.word	0x00000000
        /*0070*/ 	.short	0x0001
        /*0072*/ 	.short	0x0008
        /*0074*/ 	.byte	0x00, 0xf4, 0x21, 0x00


	//----- nvinfo : EIATTR_KPARAM_INFO
	.align		4
.L_25:
        /*0078*/ 	.byte	0x04, 0x17
        /*007a*/ 	.short	(.L_27 - .L_26)
.L_26:
        /*007c*/ 	.word	0x00000000
        /*0080*/ 	.short	0x0000
        /*0082*/ 	.short	0x0000
        /*0084*/ 	.byte	0x00, 0xf4, 0x21, 0x00


	//----- nvinfo : EIATTR_SPARSE_MMA_MASK
	.align		4
.L_27:
        /*0088*/ 	.byte	0x03, 0x50
        /*008a*/ 	.short	0x0000


	//----- nvinfo : EIATTR_MAXREG_COUNT
	.align		4
        /*008c*/ 	.byte	0x03, 0x1b
        /*008e*/ 	.short	0x00ff


	//----- nvinfo : EIATTR_EXIT_INSTR_OFFSETS
	.align		4
        /*0090*/ 	.byte	0x04, 0x1c
        /*0092*/ 	.short	(.L_29 - .L_28)


	//   ....[0]....
.L_28:
        /*0094*/ 	.word	0x000002f0


	//----- nvinfo : EIATTR_REQNTID
	.align		4
.L_29:
        /*0098*/ 	.byte	0x04, 0x10
        /*009a*/ 	.short	(.L_31 - .L_30)
.L_30:
        /*009c*/ 	.word	0x00000080
        /*00a0*/ 	.word	0x00000001
        /*00a4*/ 	.word	0x00000001


	//----- nvinfo : EIATTR_CBANK_PARAM_SIZE
	.align		4
.L_31:
        /*00a8*/ 	.byte	0x03, 0x19
        /*00aa*/ 	.short	0x003c


	//----- nvinfo : EIATTR_PARAM_CBANK
	.align		4
        /*00ac*/ 	.byte	0x04, 0x0a
        /*00ae*/ 	.short	(.L_33 - .L_32)
	.align		4
.L_32:
        /*00b0*/ 	.word	index@(.nv.constant0.triton_poi_fused__native_batch_norm_legit_no_training_convolution_28)
        /*00b4*/ 	.short	0x0210
        /*00b6*/ 	.short	0x003c


	//----- nvinfo : EIATTR_SW_WAR
	.align		4
.L_33:
        /*00b8*/ 	.byte	0x04, 0x36
        /*00ba*/ 	.short	(.L_35 - .L_34)
.L_34:
        /*00bc*/ 	.word	0x00000008
.L_35:


//--------------------- .nv.callgraph             --------------------------
	.section	.nv.callgraph,"",@"SHT_CUDA_CALLGRAPH"
	.align	4
	.sectionentsize	8
	.align		4
        /*0000*/ 	.word	0x00000000
	.align		4
        /*0004*/ 	.word	0xffffffff
	.align		4
        /*0008*/ 	.word	0x00000000
	.align		4
        /*000c*/ 	.word	0xfffffffe
	.align		4
        /*0010*/ 	.word	0x00000000
	.align		4
        /*0014*/ 	.word	0xfffffffd
	.align		4
        /*0018*/ 	.word	0x00000000
	.align		4
        /*001c*/ 	.word	0xfffffffc


//--------------------- .nv.constant4             --------------------------
	.section	.nv.constant4,"a",@progbits
	.align	8
	.align		8
.nv.constant4:
        /*0000*/ 	.dword	_$_str
	.align		8
        /*0008*/ 	.dword	_$_str_$_2


//--------------------- .text.triton_poi_fused__native_batch_norm_legit_no_training_convolution_28 --------------------------
	.section	.text.triton_poi_fused__native_batch_norm_legit_no_training_convolution_28,"ax",@progbits
	.align	128
        .global         triton_poi_fused__native_batch_norm_legit_no_training_convolution_28
        .type           triton_poi_fused__native_batch_norm_legit_no_training_convolution_28,@function
        .size           triton_poi_fused__native_batch_norm_legit_no_training_convolution_28,(.L_x_1 - triton_poi_fused__native_batch_norm_legit_no_training_convolution_28)
        .other          triton_poi_fused__native_batch_norm_legit_no_training_convolution_28,@"STO_CUDA_ENTRY STV_DEFAULT"
triton_poi_fused__native_batch_norm_legit_no_training_convolution_28:
.text.triton_poi_fused__native_batch_norm_legit_no_training_convolution_28:
[----:B------:R-:W-:Y:S01]  /*0000*/  LDC R1, c[0x0][0x28] ;  /* 0x00000a00ff017b82 */ /* 0x000fe20000000800 */
[----:B------:R-:W1:Y:S07]  /*0010*/  S2R R0, SR_TID.X ;  /* 0x0000000000007919 */ /* 0x000e6e0000002100 */
[----:B------:R-:W2:Y:S01]  /*0020*/  LDC.64 R10, c[0x0][0x228] ;  /* 0x00008a00ff0a7b82 */ /* 0x000ea20000000a00 */
[----:B------:R-:W-:Y:S01]  /*0030*/  ULDC.64 UR4, c[0x0][0x208] ;  /* 0x0000820000047ab9 */ /* 0x000fe20000000a00 */
[----:B------:R-:W3:Y:S06]  /*0040*/  S2R R3, SR_CTAID.X ;  /* 0x0000000000037919 */ /* 0x000eec0000002500 */
[----:B------:R-:W4:Y:S08]  /*0050*/  LDC.64 R6, c[0x0][0x218] ;  /* 0x00008600ff067b82 */ /* 0x000f300000000a00 */
[----:B------:R-:W5:Y:S08]  /*0060*/  LDC.64 R8, c[0x0][0x220] ;  /* 0x00008800ff087b82 */ /* 0x000f700000000a00 */
[----:B------:R-:W5:Y:S01]  /*0070*/  LDC.64 R12, c[0x0][0x230] ;  /* 0x00008c00ff0c7b82 */ /* 0x000f620000000a00 */
[----:B-1----:R-:W-:-:S07]  /*0080*/  LOP3.LUT R0, R0, 0x7f, RZ, 0xc0, !PT ;  /* 0x0000007f00007812 */ /* 0x002fce00078ec0ff */
[----:B------:R-:W1:Y:S01]  /*0090*/  LDC.64 R4, c[0x0][0x238] ;  /* 0x00008e00ff047b82 */ /* 0x000e620000000a00 */
[----:B---3--:R-:W-:-:S05]  /*00a0*/  LEA R0, R3, R0, 0x7 ;  /* 0x0000000003007211 */ /* 0x008fca00078e38ff */
[----:B------:R-:W-:-:S05]  /*00b0*/  IMAD.HI R2, R0, 0x2aaaaaab, RZ ;  /* 0x2aaaaaab00027827 */ /* 0x000fca00078e02ff */
[----:B------:R-:W-:-:S04]  /*00c0*/  SHF.R.U32.HI R3, RZ, 0x1f, R2 ;  /* 0x0000001fff037819 */ /* 0x000fc80000011602 */
[----:B------:R-:W-:-:S05]  /*00d0*/  LEA.HI R3, R2, R3, RZ, 0x1e ;  /* 0x0000000302037211 */ /* 0x000fca00078ff0ff */
[----:B------:R-:W-:Y:S02]  /*00e0*/  IMAD R15, R3, -0x18, R0 ;  /* 0xffffffe8030f7824 */ /* 0x000fe400078e0200 */
[----:B------:R-:W3:Y:S02]  /*00f0*/  LDC.64 R2, c[0x0][0x210] ;  /* 0x00008400ff027b82 */ /* 0x000ee40000000a00 */
[----:B--2---:R-:W-:-:S05]  /*0100*/  IMAD.WIDE R10, R15, 0x4, R10 ;  /* 0x000000040f0a7825 */ /* 0x004fca00078e020a */
[----:B------:R2:W2:Y:S01]  /*0110*/  LDG.E.EL R16, desc[UR4][R10.64] ;  /* 0x000000040a107981 */ /* 0x0004a2000c2e1900 */
[----:B----4-:R-:W-:-:S04]  /*0120*/  IMAD.WIDE R6, R15, 0x4, R6 ;  /* 0x000000040f067825 */ /* 0x010fc800078e0206 */
[C---:B-----5:R-:W-:Y:S02]  /*0130*/  IMAD.WIDE R8, R15.reuse, 0x4, R8 ;  /* 0x000000040f087825 */ /* 0x060fe400078e0208 */
[----:B------:R4:W5:Y:S02]  /*0140*/  LDG.E.EL R7, desc[UR4][R6.64] ;  /* 0x0000000406077981 */ /* 0x000964000c2e1900 */
[----:B---3--:R-:W-:Y:S02]  /*0150*/  IMAD.WIDE R2, R0, 0x4, R2 ;  /* 0x0000000400027825 */ /* 0x008fe400078e0202 */
[----:B------:R-:W3:Y:S04]  /*0160*/  LDG.E.EL R8, desc[UR4][R8.64] ;  /* 0x0000000408087981 */ /* 0x000ee8000c2e1900 */
[----:B------:R-:W5:Y:S01]  /*0170*/  LDG.E R14, desc[UR4][R2.64] ;  /* 0x00000004020e7981 */ /* 0x000f62000c1e1900 */
[----:B0-2---:R-:W-:-:S04]  /*0180*/  IMAD.WIDE R10, R15, 0x4, R12 ;  /* 0x000000040f0a7825 */ /* 0x005fc800078e020c */
[----:B-1----:R-:W-:Y:S02]  /*0190*/  IMAD.WIDE R12, R15, 0x4, R4 ;  /* 0x000000040f0c7825 */ /* 0x002fe400078e0204 */
[----:B------:R-:W2:Y:S01]  /*01a0*/  LDG.E.EL R10, desc[UR4][R10.64] ;  /* 0x000000040a0a7981 */ /* 0x000ea2000c2e1900 */
[----:B----4-:R-:W-:Y:S01]  /*01b0*/  HFMA2.MMA R6, -RZ, RZ, 1.625, 0 ;  /* 0x3e800000ff067435 */ /* 0x010fe200000001ff */
[----:B------:R-:W0:Y:S02]  /*01c0*/  LDC.64 R4, c[0x0][0x240] ;  /* 0x00009000ff047b82 */ /* 0x000e240000000a00 */
[----:B------:R-:W2:Y:S01]  /*01d0*/  LDG.E.EL R13, desc[UR4][R12.64] ;  /* 0x000000040c0d7981 */ /* 0x000ea2000c2e1900 */
[----:B0-----:R-:W-:-:S04]  /*01e0*/  IMAD.WIDE R4, R0, 0x4, R4 ;  /* 0x0000000400047825 */ /* 0x001fc800078e0204 */
[----:B------:R-:W-:-:S04]  /*01f0*/  FADD R16, R16, 9.9999997473787516356e-06 ;  /* 0x3727c5ac10107421 */ /* 0x000fc80000000000 */
[----:B------:R-:W0:Y:S02]  /*0200*/  MUFU.SQRT R15, R16 ;  /* 0x00000010000f7308 */ /* 0x000e240000002000 */
[C---:B0-----:R-:W-:Y:S02]  /*0210*/  FSETP.GT.AND P0, PT, R15.reuse, 8.50705917302346158658e+37, PT ;  /* 0x7e8000000f00780b */ /* 0x041fe40003f04000 */
[----:B------:R-:W-:-:S11]  /*0220*/  FSETP.GEU.AND P1, PT, R15, 1.175494350822287508e-38, PT ;  /* 0x008000000f00780b */ /* 0x000fd60003f2e000 */
[----:B------:R-:W-:-:S04]  /*0230*/  @P0 FMUL R15, R15, 0.25 ;  /* 0x3e8000000f0f0820 */ /* 0x000fc80000400000 */
[----:B------:R-:W-:-:S06]  /*0240*/  @!P1 FMUL R15, R15, 16777216 ;  /* 0x4b8000000f0f9820 */ /* 0x000fcc0000400000 */
[----:B------:R-:W0:Y:S01]  /*0250*/  MUFU.RCP R15, R15 ;  /* 0x0000000f000f7308 */ /* 0x000e220000001000 */
[----:B------:R-:W-:Y:S01]  /*0260*/  FSEL R6, R6, 1, P0 ;  /* 0x3f80000006067808 */ /* 0x000fe20000000000 */
[----:B-----5:R-:W-:-:S04]  /*0270*/  FADD R7, R14, R7 ;  /* 0x000000070e077221 */ /* 0x020fc80000000000 */
[----:B------:R-:W-:Y:S01]  /*0280*/  @!P1 FMUL R6, R6, 16777216 ;  /* 0x4b80000006069820 */ /* 0x000fe20000400000 */
[----:B---3--:R-:W-:-:S03]  /*0290*/  FADD R8, -R8, R7 ;  /* 0x0000000708087221 */ /* 0x008fc60000000100 */
[----:B0-----:R-:W-:-:S04]  /*02a0*/  FMUL R9, R15, R6 ;  /* 0x000000060f097220 */ /* 0x001fc80000400000 */
[----:B------:R-:W-:-:S04]  /*02b0*/  FMUL R8, R8, R9 ;  /* 0x0000000908087220 */ /* 0x000fc80000400000 */
[----:B--2---:R-:W-:Y:S01]  /*02c0*/  FFMA R13, R10, R8, R13 ;  /* 0x000000080a0d7223 */ /* 0x004fe2000000000d */
[----:B------:R-:W-:Y:S04]  /*02d0*/  STG.E desc[UR4][R2.64], R7 ;  /* 0x0000000702007986 */ /* 0x000fe8000c101904 */
[----:B------:R-:W-:Y:S01]  /*02e0*/  STG.E desc[UR4][R4.64], R13 ;  /* 0x0000000d04007986 */ /* 0x000fe2000c101904 */
[----:B------:R-:W-:Y:S05]  /*02f0*/  EXIT ;  /* 0x000000000000794d */ /* 0x000fea0003800000 */
.L_x_0:
[----:B------:R-:W-:-:S00]  /*0300*/  BRA `(.L_x_0) ;  /* 0xfffffffc00fc7947 */ /* 0x000fc0000383ffff */
[----:B------:R-:W-:-:S00]  /*0310*/  NOP ;  /* 0x0000000000007918 */ /* 0x000fc00000000000 */
        /* <DEDUP_REMOVED lines=14> */
.L_x_1:


//--------------------- .nv.global.init           --------------------------
	.section	.nv.global.init,"aw",@progbits
.nv.global.init:
	.type		_$_str,@object
	.size		_$_str,(_$_str_$_2 - _$_str)
_$_str:
        /*0000*/ 	.byte	0x5f, 0x5f, 0x43, 0x55, 0x44, 0x41, 0x5f, 0x46, 0x54, 0x5a, 0x00
	.type		_$_str_$_2,@object
	.size		_$_str_$_2,(.L_1 - _$_str_$_2)
_$_str_$_2:
        /*000b*/ 	.byte	0x5f, 0x5f, 0x43, 0x55, 0x44, 0x41, 0x5f, 0x50, 0x52, 0x45, 0x43, 0x5f, 0x53, 0x51, 0x52, 0x54
        /*001b*/ 	.byte	0x00
.L_1:


//--------------------- .nv.constant0.triton_poi_fused__native_batch_norm_legit_no_training_convolution_28 --------------------------
	.section	.nv.constant0.triton_poi_fused__native_batch_norm_legit_no_training_convolution_28,"a",@progbits
	.sectionflags	@""
	.align	4
.nv.constant0.triton_poi_fused__native_batch_norm_legit_no_training_convolution_28:
	.zero		588
